//
// Generated by NVIDIA NVVM Compiler
//
// Compiler Build ID: CL-36424714
// Cuda compilation tools, release 13.0, V13.0.88
// Based on NVVM 20.0.0
//

.version 9.0
.target sm_100
.address_size 64

	// .globl	_Z6kernelPi

.visible .entry _Z6kernelPi(
	.param .u64 .ptr .align 1 _Z6kernelPi_param_0
)
{
	.reg .b32 	%r<7>;
	.reg .b64 	%rd<5>;

	ld.param.u64 	%rd1, [_Z6kernelPi_param_0];
	cvta.to.global.u64 	%rd2, %rd1;
	mov.u32 	%r1, %tid.x;
	mov.u32 	%r2, %ctaid.x;
	mov.u32 	%r3, %ntid.x;
	mad.lo.s32 	%r4, %r2, %r3, %r1;
	mul.wide.s32 	%rd3, %r4, 4;
	add.s64 	%rd4, %rd2, %rd3;
	ld.global.u32 	%r5, [%rd4];
	shl.b32 	%r6, %r5, 1;
	st.global.u32 	[%rd4], %r6;
	ret;

}


// ===== COMPILED SASS (sm_100) =====

	.target	sm_100

	.elftype	@"ET_EXEC"


//--------------------- .note.nv.tkinfo           --------------------------
	.section	.note.nv.tkinfo,"",@"SHT_NOTE"
	.sectionflags	@"SHF_NOTE_NV_TKINFO"
	.tkinfo
        /*0018*/ 	.word	0x00000002
        /*0030*/ 	.string	""
        /*0030*/ 	.string	"ptxas"
        /*0030*/ 	.string	"Cuda compilation tools, release 13.0, V13.0.88"
        /*0030*/ 	.string	"Build cuda_13.0.r13.0/compiler.36424714_0"
        /*0030*/ 	.string	"-arch sm_100 -m 64 "



//--------------------- .note.nv.cuinfo           --------------------------
	.section	.note.nv.cuinfo,"",@"SHT_NOTE"
	.sectionflags	@"SHF_NOTE_NV_CUINFO"
        /*0018*/ 	.short	0x0002
        /*001a*/ 	.short	0x0064
        /*001c*/ 	.short	0x0082
	.zero		2


//--------------------- .nv.info                  --------------------------
	.section	.nv.info,"",@"SHT_CUDA_INFO"
	.align	4


	//----- nvinfo : EIATTR_REGCOUNT
	.align		4
        /*0000*/ 	.byte	0x04, 0x2f
        /*0002*/ 	.short	(.L_1 - .L_0)
	.align		4
.L_0:
        /*0004*/ 	.word	index@(_Z6kernelPi)
        /*0008*/ 	.word	0x00000008


	//----- nvinfo : EIATTR_FRAME_SIZE
	.align		4
.L_1:
        /*000c*/ 	.byte	0x04, 0x11
        /*000e*/ 	.short	(.L_3 - .L_2)
	.align		4
.L_2:
        /*0010*/ 	.word	index@(_Z6kernelPi)
        /*0014*/ 	.word	0x00000000


	//----- nvinfo : EIATTR_MIN_STACK_SIZE
	.align		4
.L_3:
        /*0018*/ 	.byte	0x04, 0x12
        /*001a*/ 	.short	(.L_5 - .L_4)
	.align		4
.L_4:
        /*001c*/ 	.word	index@(_Z6kernelPi)
        /*0020*/ 	.word	0x00000000
.L_5:


//--------------------- .nv.compat                --------------------------
	.section	.nv.compat,"",@"SHT_CUDA_COMPAT_INFO"
	.align	4
        /*0000*/ 	.byte	0x02, 0x09, 0x00, 0x00, 0x02, 0x02, 0x01, 0x00, 0x02, 0x05, 0x05, 0x00, 0x03, 0x07, 0x01, 0x01
        /*0010*/ 	.byte	0x02, 0x03, 0x00, 0x00, 0x02, 0x06, 0x01, 0x00, 0x04, 0x0b, 0x08, 0x00, 0x09, 0x00, 0x00, 0x00
        /*0020*/ 	.byte	0x00, 0x00, 0x00, 0x00


//--------------------- .nv.info._Z6kernelPi      --------------------------
	.section	.nv.info._Z6kernelPi,"",@"SHT_CUDA_INFO"
	.sectionflags	@""
	.align	4


	//----- nvinfo : EIATTR_CUDA_API_VERSION
	.align		4
        /*0000*/ 	.byte	0x04, 0x37
        /*0002*/ 	.short	(.L_7 - .L_6)
.L_6:
        /*0004*/ 	.word	0x00000082


	//----- nvinfo : EIATTR_KPARAM_INFO
	.align		4
.L_7:
        /*0008*/ 	.byte	0x04, 0x17
        /*000a*/ 	.short	(.L_9 - .L_8)
.L_8:
        /*000c*/ 	.word	0x00000000
        /*0010*/ 	.short	0x0000
        /*0012*/ 	.short	0x0000
        /*0014*/ 	.byte	0x00, 0xf5, 0x21, 0x00


	//----- nvinfo : EIATTR_SPARSE_MMA_MASK
	.align		4
.L_9:
        /*0018*/ 	.byte	0x03, 0x50
        /*001a*/ 	.short	0x0000


	//----- nvinfo : EIATTR_MAXREG_COUNT
	.align		4
        /*001c*/ 	.byte	0x03, 0x1b
        /*001e*/ 	.short	0x00ff


	//----- nvinfo : EIATTR_MERCURY_ISA_VERSION
	.align		4
        /*0020*/ 	.byte	0x03, 0x5f
        /*0022*/ 	.short	0x0101


	//----- nvinfo : EIATTR_VRC_CTA_INIT_COUNT
	.align		4
        /*0024*/ 	.byte	0x02, 0x4a
	.zero		1
	.zero		1


	//----- nvinfo : EIATTR_EXIT_INSTR_OFFSETS
	.align		4
        /*0028*/ 	.byte	0x04, 0x1c
        /*002a*/ 	.short	(.L_11 - .L_10)


	//   ....[0]....
.L_10:
        /*002c*/ 	.word	0x000000b0


	//----- nvinfo : EIATTR_CBANK_PARAM_SIZE
	.align		4
.L_11:
        /*0030*/ 	.byte	0x03, 0x19
        /*0032*/ 	.short	0x0008


	//----- nvinfo : EIATTR_PARAM_CBANK
	.align		4
        /*0034*/ 	.byte	0x04, 0x0a
        /*0036*/ 	.short	(.L_13 - .L_12)
	.align		4
.L_12:
        /*0038*/ 	.word	index@(.nv.constant0._Z6kernelPi)
        /*003c*/ 	.short	0x0380
        /*003e*/ 	.short	0x0008


	//----- nvinfo : EIATTR_SW_WAR
	.align		4
.L_13:
        /*0040*/ 	.byte	0x04, 0x36
        /*0042*/ 	.short	(.L_15 - .L_14)
.L_14:
        /*0044*/ 	.word	0x00000008
.L_15:


//--------------------- .nv.callgraph             --------------------------
	.section	.nv.callgraph,"",@"SHT_CUDA_CALLGRAPH"
	.align	4
	.sectionentsize	8
	.align		4
        /*0000*/ 	.word	0x00000000
	.align		4
        /*0004*/ 	.word	0xffffffff
	.align		4
        /*0008*/ 	.word	0x00000000
	.align		4
        /*000c*/ 	.word	0xfffffffe
	.align		4
        /*0010*/ 	.word	0x00000000
	.align		4
        /*0014*/ 	.word	0xfffffffd
	.align		4
        /*0018*/ 	.word	0x00000000
	.align		4
        /*001c*/ 	.word	0xfffffffc


//--------------------- .text._Z6kernelPi         --------------------------
	.section	.text._Z6kernelPi,"ax",@progbits
	.align	128
        .global         _Z6kernelPi
        .type           _Z6kernelPi,@function
        .size           _Z6kernelPi,(.L_x_1 - _Z6kernelPi)
        .other          _Z6kernelPi,@"STO_CUDA_ENTRY STV_DEFAULT"
_Z6kernelPi:
.text._Z6kernelPi:
[----:B------:R-:W-:Y:S01]  /*0000*/  LDC R1, c[0x0][0x37c] ;  /* 0x0000df00ff017b82 */ /* 0x000fe20000000800 */
[----:B------:R-:W0:Y:S07]  /*0010*/  S2R R5, SR_TID.X ;  /* 0x0000000000057919 */ /* 0x000e2e0000002100 */
[----:B------:R-:W0:Y:S01]  /*0020*/  S2UR UR6, SR_CTAID.X ;  /* 0x00000000000679c3 */ /* 0x000e220000002500 */
[----:B------:R-:W1:Y:S07]  /*0030*/  LDCU.64 UR4, c[0x0][0x358] ;  /* 0x00006b00ff0477ac */ /* 0x000e6e0008000a00 */
[----:B------:R-:W0:Y:S08]  /*0040*/  LDC R0, c[0x0][0x360] ;  /* 0x0000d800ff007b82 */ /* 0x000e300000000800 */
[----:B------:R-:W2:Y:S01]  /*0050*/  LDC.64 R2, c[0x0][0x380] ;  /* 0x0000e000ff027b82 */ /* 0x000ea20000000a00 */
[----:B0-----:R-:W-:-:S04]  /*0060*/  IMAD R5, R0, UR6, R5 ;  /* 0x0000000600057c24 */ /* 0x001fc8000f8e0205 */
[----:B--2---:R-:W-:-:S05]  /*0070*/  IMAD.WIDE R2, R5, 0x4, R2 ;  /* 0x0000000405027825 */ /* 0x004fca00078e0202 */
[----:B-1----:R-:W2:Y:S02]  /*0080*/  LDG.E R0, desc[UR4][R2.64] ;  /* 0x0000000402007981 */ /* 0x002ea4000c1e1900 */
[----:B--2---:R-:W-:-:S05]  /*0090*/  SHF.L.U32 R5, R0, 0x1, RZ ;  /* 0x0000000100057819 */ /* 0x004fca00000006ff */
[----:B------:R-:W-:Y:S01]  /*00a0*/  STG.E desc[UR4][R2.64], R5 ;  /* 0x0000000502007986 */ /* 0x000fe2000c101904 */
[----:B------:R-:W-:Y:S05]  /*00b0*/  EXIT ;  /* 0x000000000000794d */ /* 0x000fea0003800000 */
.L_x_0:
[----:B------:R-:W-:-:S00]  /*00c0*/  BRA `(.L_x_0) ;  /* 0xfffffffc00fc7947 */ /* 0x000fc0000383ffff */
[----:B------:R-:W-:-:S00]  /*00d0*/  NOP ;  /* 0x0000000000007918 */ /* 0x000fc00000000000 */
        /* <DEDUP_REMOVED lines=10> */
.L_x_1:


//--------------------- .nv.shared.reserved.0     --------------------------
	.section	.nv.shared.reserved.0,"aw",@nobits
	.weak		__nv_reservedSMEM_offset_0_alias
	.size		__nv_reservedSMEM_offset_0_alias, 0, 64
	.other		__nv_reservedSMEM_offset_0_alias,@"STO_CUDA_RESERVED_SHARED STV_DEFAULT"
__nv_reservedSMEM_offset_0_alias:
	.zero		0
	.zero		64


//--------------------- .nv.constant0._Z6kernelPi --------------------------
	.section	.nv.constant0._Z6kernelPi,"a",@progbits
	.sectionflags	@""
	.align	4
.nv.constant0._Z6kernelPi:
	.zero		904


//--------------------- SYMBOLS --------------------------

	.type		.nv.reservedSmem.offset0,@object
	.size		.nv.reservedSmem.offset0,0x4
